	.headerflags	@"EF_CUDA_TEXMODE_UNIFIED EF_CUDA_64BIT_ADDRESS EF_CUDA_ACCELERATORS EF_CUDA_SM90 EF_CUDA_VIRTUAL_SM(EF_CUDA_SM90)"
	.elftype	@"ET_EXEC"


//--------------------- .nv.info                  --------------------------
	.section	.nv.info,"",@"SHT_CUDA_INFO"
	.align	4


	//----- nvinfo : EIATTR_REGCOUNT
	.align		4
        /*0000*/ 	.byte	0x04, 0x2f
        /*0002*/ 	.short	(.L_3 - .L_2)
	.align		4
.L_2:
        /*0004*/ 	.word	index@(triton_poi_fused__native_batch_norm_legit_no_training_add_convolution_relu_11)
        /*0008*/ 	.word	0x00000018


	//----- nvinfo : EIATTR_MIN_STACK_SIZE
	.align		4
.L_3:
        /*000c*/ 	.byte	0x04, 0x12
        /*000e*/ 	.short	(.L_5 - .L_4)
	.align		4
.L_4:
        /*0010*/ 	.word	index@(triton_poi_fused__native_batch_norm_legit_no_training_add_convolution_relu_11)
        /*0014*/ 	.word	0x00000000


	//----- nvinfo : EIATTR_FRAME_SIZE
	.align		4
.L_5:
        /*0018*/ 	.byte	0x04, 0x11
        /*001a*/ 	.short	(.L_7 - .L_6)
	.align		4
.L_6:
        /*001c*/ 	.word	index@(triton_poi_fused__native_batch_norm_legit_no_training_add_convolution_relu_11)
        /*0020*/ 	.word	0x00000000


	//----- nvinfo : EIATTR_MIN_STACK_SIZE
	.align		4
.L_7:
        /*0024*/ 	.byte	0x04, 0x12
        /*0026*/ 	.short	(.L_9 - .L_8)
	.align		4
.L_8:
        /*0028*/ 	.word	index@(triton_poi_fused__native_batch_norm_legit_no_training_add_convolution_relu_11)
        /*002c*/ 	.word	0x00000000
.L_9:


//--------------------- .nv.info.triton_poi_fused__native_batch_norm_legit_no_training_add_convolution_relu_11 --------------------------
	.section	.nv.info.triton_poi_fused__native_batch_norm_legit_no_training_add_convolution_relu_11,"",@"SHT_CUDA_INFO"
	.sectionflags	@""
	.align	4


	//----- nvinfo : EIATTR_CUDA_API_VERSION
	.align		4
        /*0000*/ 	.byte	0x04, 0x37
        /*0002*/ 	.short	(.L_11 - .L_10)
.L_10:
        /*0004*/ 	.word	0x0000007c


	//----- nvinfo : EIATTR_KPARAM_INFO
	.align		4
.L_11:
        /*0008*/ 	.byte	0x04, 0x17
        /*000a*/ 	.short	(.L_13 - .L_12)
.L_12:
        /*000c*/ 	.word	0x00000000
        /*0010*/ 	.short	0x0009
        /*0012*/ 	.short	0x0048
        /*0014*/ 	.byte	0x00, 0xf0, 0x11, 0x00


	//----- nvinfo : EIATTR_KPARAM_INFO
	.align		4
.L_13:
        /*0018*/ 	.byte	0x04, 0x17
        /*001a*/ 	.short	(.L_15 - .L_14)
.L_14:
        /*001c*/ 	.word	0x00000000
        /*0020*/ 	.short	0x0008
        /*0022*/ 	.short	0x0040
        /*0024*/ 	.byte	0x00, 0xf4, 0x21, 0x00


	//----- nvinfo : EIATTR_KPARAM_INFO
	.align		4
.L_15:
        /*0028*/ 	.byte	0x04, 0x17
        /*002a*/ 	.short	(.L_17 - .L_16)
.L_16:
        /*002c*/ 	.word	0x00000000
        /*0030*/ 	.short	0x0007
        /*0032*/ 	.short	0x0038
        /*0034*/ 	.byte	0x00, 0xf4, 0x21, 0x00


	//----- nvinfo : EIATTR_KPARAM_INFO
	.align		4
.L_17:
        /*0038*/ 	.byte	0x04, 0x17
        /*003a*/ 	.short	(.L_19 - .L_18)
.L_18:
        /*003c*/ 	.word	0x00000000
        /*0040*/ 	.short	0x0006
        /*0042*/ 	.short	0x0030
        /*0044*/ 	.byte	0x00, 0xf4, 0x21, 0x00


	//----- nvinfo : EIATTR_KPARAM_INFO
	.align		4
.L_19:
        /*0048*/ 	.byte	0x04, 0x17
        /*004a*/ 	.short	(.L_21 - .L_20)
.L_20:
        /*004c*/ 	.word	0x00000000
        /*0050*/ 	.short	0x0005
        /*0052*/ 	.short	0x0028
        /*0054*/ 	.byte	0x00, 0xf4, 0x21, 0x00


	//----- nvinfo : EIATTR_KPARAM_INFO
	.align		4
.L_21:
        /*0058*/ 	.byte	0x04, 0x17
        /*005a*/ 	.short	(.L_23 - .L_22)
.L_22:
        /*005c*/ 	.word	0x00000000
        /*0060*/ 	.short	0x0004
        /*0062*/ 	.short	0x0020
        /*0064*/ 	.byte	0x00, 0xf4, 0x21, 0x00


	//----- nvinfo : EIATTR_KPARAM_INFO
	.align		4
.L_23:
        /*0068*/ 	.byte	0x04, 0x17
        /*006a*/ 	.short	(.L_25 - .L_24)
.L_24:
        /*006c*/ 	.word	0x00000000
        /*0070*/ 	.short	0x0003
        /*0072*/ 	.short	0x0018
        /*0074*/ 	.byte	0x00, 0xf4, 0x21, 0x00


	//----- nvinfo : EIATTR_KPARAM_INFO
	.align		4
.L_25:
        /*0078*/ 	.byte	0x04, 0x17
        /*007a*/ 	.short	(.L_27 - .L_26)
.L_26:
        /*007c*/ 	.word	0x00000000
        /*0080*/ 	.short	0x0002
        /*0082*/ 	.short	0x0010
        /*0084*/ 	.byte	0x00, 0xf4, 0x21, 0x00


	//----- nvinfo : EIATTR_KPARAM_INFO
	.align		4
.L_27:
        /*0088*/ 	.byte	0x04, 0x17
        /*008a*/ 	.short	(.L_29 - .L_28)
.L_28:
        /*008c*/ 	.word	0x00000000
        /*0090*/ 	.short	0x0001
        /*0092*/ 	.short	0x0008
        /*0094*/ 	.byte	0x00, 0xf4, 0x21, 0x00


	//----- nvinfo : EIATTR_KPARAM_INFO
	.align		4
.L_29:
        /*0098*/ 	.byte	0x04, 0x17
        /*009a*/ 	.short	(.L_31 - .L_30)
.L_30:
        /*009c*/ 	.word	0x00000000
        /*00a0*/ 	.short	0x0000
        /*00a2*/ 	.short	0x0000
        /*00a4*/ 	.byte	0x00, 0xf4, 0x21, 0x00


	//----- nvinfo : EIATTR_SPARSE_MMA_MASK
	.align		4
.L_31:
        /*00a8*/ 	.byte	0x03, 0x50
        /*00aa*/ 	.short	0x0000


	//----- nvinfo : EIATTR_MAXREG_COUNT
	.align		4
        /*00ac*/ 	.byte	0x03, 0x1b
        /*00ae*/ 	.short	0x00ff


	//----- nvinfo : EIATTR_EXIT_INSTR_OFFSETS
	.align		4
        /*00b0*/ 	.byte	0x04, 0x1c
        /*00b2*/ 	.short	(.L_33 - .L_32)


	//   ....[0]....
.L_32:
        /*00b4*/ 	.word	0x000003a0


	//----- nvinfo : EIATTR_REQNTID
	.align		4
.L_33:
        /*00b8*/ 	.byte	0x04, 0x10
        /*00ba*/ 	.short	(.L_35 - .L_34)
.L_34:
        /*00bc*/ 	.word	0x00000080
        /*00c0*/ 	.word	0x00000001
        /*00c4*/ 	.word	0x00000001


	//----- nvinfo : EIATTR_CBANK_PARAM_SIZE
	.align		4
.L_35:
        /*00c8*/ 	.byte	0x03, 0x19
        /*00ca*/ 	.short	0x004c


	//----- nvinfo : EIATTR_PARAM_CBANK
	.align		4
        /*00cc*/ 	.byte	0x04, 0x0a
        /*00ce*/ 	.short	(.L_37 - .L_36)
	.align		4
.L_36:
        /*00d0*/ 	.word	index@(.nv.constant0.triton_poi_fused__native_batch_norm_legit_no_training_add_convolution_relu_11)
        /*00d4*/ 	.short	0x0210
        /*00d6*/ 	.short	0x004c


	//----- nvinfo : EIATTR_SW_WAR
	.align		4
.L_37:
        /*00d8*/ 	.byte	0x04, 0x36
        /*00da*/ 	.short	(.L_39 - .L_38)
.L_38:
        /*00dc*/ 	.word	0x00000008
.L_39:


//--------------------- .nv.callgraph             --------------------------
	.section	.nv.callgraph,"",@"SHT_CUDA_CALLGRAPH"
	.align	4
	.sectionentsize	8
	.align		4
        /*0000*/ 	.word	0x00000000
	.align		4
        /*0004*/ 	.word	0xffffffff
	.align		4
        /*0008*/ 	.word	0x00000000
	.align		4
        /*000c*/ 	.word	0xfffffffe
	.align		4
        /*0010*/ 	.word	0x00000000
	.align		4
        /*0014*/ 	.word	0xfffffffd
	.align		4
        /*0018*/ 	.word	0x00000000
	.align		4
        /*001c*/ 	.word	0xfffffffc


//--------------------- .nv.constant4             --------------------------
	.section	.nv.constant4,"a",@progbits
	.align	8
	.align		8
.nv.constant4:
        /*0000*/ 	.dword	_$_str
	.align		8
        /*0008*/ 	.dword	_$_str_$_2


//--------------------- .text.triton_poi_fused__native_batch_norm_legit_no_training_add_convolution_relu_11 --------------------------
	.section	.text.triton_poi_fused__native_batch_norm_legit_no_training_add_convolution_relu_11,"ax",@progbits
	.align	128
        .global         triton_poi_fused__native_batch_norm_legit_no_training_add_convolution_relu_11
        .type           triton_poi_fused__native_batch_norm_legit_no_training_add_convolution_relu_11,@function
        .size           triton_poi_fused__native_batch_norm_legit_no_training_add_convolution_relu_11,(.L_x_1 - triton_poi_fused__native_batch_norm_legit_no_training_add_convolution_relu_11)
        .other          triton_poi_fused__native_batch_norm_legit_no_training_add_convolution_relu_11,@"STO_CUDA_ENTRY STV_DEFAULT"
triton_poi_fused__native_batch_norm_legit_no_training_add_convolution_relu_11:
.text.triton_poi_fused__native_batch_norm_legit_no_training_add_convolution_relu_11:
[----:B------:R-:W-:Y:S01]  /*0000*/  LDC R1, c[0x0][0x28] ;  /* 0x00000a00ff017b82 */ /* 0x000fe20000000800 */
[----:B------:R-:W1:Y:S07]  /*0010*/  S2R R0, SR_TID.X ;  /* 0x0000000000007919 */ /* 0x000e6e0000002100 */
[----:B------:R-:W2:Y:S01]  /*0020*/  LDC.64 R2, c[0x0][0x238] ;  /* 0x00008e00ff027b82 */ /* 0x000ea20000000a00 */
[----:B------:R-:W-:Y:S01]  /*0030*/  ULDC.64 UR4, c[0x0][0x208] ;  /* 0x0000820000047ab9 */ /* 0x000fe20000000a00 */
[----:B------:R-:W3:Y:S06]  /*0040*/  S2R R5, SR_CTAID.X ;  /* 0x0000000000057919 */ /* 0x000eec0000002500 */
[----:B------:R-:W4:Y:S08]  /*0050*/  LDC.64 R18, c[0x0][0x220] ;  /* 0x00008800ff127b82 */ /* 0x000f300000000a00 */
[----:B------:R-:W5:Y:S08]  /*0060*/  LDC.64 R20, c[0x0][0x228] ;  /* 0x00008a00ff147b82 */ /* 0x000f700000000a00 */
[----:B------:R-:W5:Y:S01]  /*0070*/  LDC.64 R16, c[0x0][0x218] ;  /* 0x00008600ff107b82 */ /* 0x000f620000000a00 */
[----:B-1----:R-:W-:-:S07]  /*0080*/  LOP3.LUT R0, R0, 0x7f, RZ, 0xc0, !PT ;  /* 0x0000007f00007812 */ /* 0x002fce00078ec0ff */
[----:B------:R-:W1:Y:S01]  /*0090*/  LDC.64 R12, c[0x0][0x210] ;  /* 0x00008400ff0c7b82 */ /* 0x000e620000000a00 */
[----:B---3--:R-:W-:Y:S02]  /*00a0*/  SHF.R.S32.HI R4, RZ, 0x18, R5 ;  /* 0x00000018ff047819 */ /* 0x008fe40000011405 */
[----:B------:R-:W-:Y:S02]  /*00b0*/  LEA R0, R5, R0, 0x7 ;  /* 0x0000000005007211 */ /* 0x000fe400078e38ff */
[----:B------:R-:W-:-:S03]  /*00c0*/  SGXT R5, R4, 0x1 ;  /* 0x000000010405781a */ /* 0x000fc60000000200 */
[----:B------:R-:W3:Y:S01]  /*00d0*/  LDC.64 R10, c[0x0][0x230] ;  /* 0x00008c00ff0a7b82 */ /* 0x000ee20000000a00 */
[----:B------:R-:W-:-:S04]  /*00e0*/  LEA.HI R5, R5, R0, RZ, 0x2 ;  /* 0x0000000005057211 */ /* 0x000fc800078f10ff */
[----:B------:R-:W-:-:S03]  /*00f0*/  LOP3.LUT R5, R5, 0xfffffffc, RZ, 0xc0, !PT ;  /* 0xfffffffc05057812 */ /* 0x000fc600078ec0ff */
[----:B------:R-:W3:Y:S01]  /*0100*/  LDC.64 R6, c[0x0][0x240] ;  /* 0x00009000ff067b82 */ /* 0x000ee20000000a00 */
[----:B------:R-:W-:-:S05]  /*0110*/  IADD3 R9, R0, -R5, RZ ;  /* 0x8000000500097210 */ /* 0x000fca0007ffe0ff */
[----:B--2---:R-:W-:Y:S02]  /*0120*/  IMAD.WIDE R2, R9, 0x4, R2 ;  /* 0x0000000409027825 */ /* 0x004fe400078e0202 */
[----:B------:R-:W2:Y:S03]  /*0130*/  LDC.64 R4, c[0x0][0x248] ;  /* 0x00009200ff047b82 */ /* 0x000ea60000000a00 */
[----:B------:R1:W2:Y:S01]  /*0140*/  LDG.E.EL R8, desc[UR4][R2.64] ;  /* 0x0000000402087981 */ /* 0x0002a2000c2e1900 */
[----:B----4-:R-:W-:-:S04]  /*0150*/  IMAD.WIDE R18, R0, 0x4, R18 ;  /* 0x0000000400127825 */ /* 0x010fc800078e0212 */
[----:B-----5:R-:W-:-:S04]  /*0160*/  IMAD.WIDE R20, R9, 0x4, R20 ;  /* 0x0000000409147825 */ /* 0x020fc800078e0214 */
[C---:B0-----:R-:W-:Y:S01]  /*0170*/  IMAD.WIDE R16, R9.reuse, 0x4, R16 ;  /* 0x0000000409107825 */ /* 0x041fe200078e0210 */
[----:B------:R-:W4:Y:S03]  /*0180*/  LDG.E.EL R15, desc[UR4][R20.64] ;  /* 0x00000004140f7981 */ /* 0x000f26000c2e1900 */
[----:B-1----:R-:W-:Y:S02]  /*0190*/  IMAD.WIDE R2, R0, 0x4, R12 ;  /* 0x0000000400027825 */ /* 0x002fe400078e020c */
[----:B------:R-:W4:Y:S02]  /*01a0*/  LDG.E R12, desc[UR4][R18.64] ;  /* 0x00000004120c7981 */ /* 0x000f24000c1e1900 */
[C---:B---3--:R-:W-:Y:S02]  /*01b0*/  IMAD.WIDE R10, R9.reuse, 0x4, R10 ;  /* 0x00000004090a7825 */ /* 0x048fe400078e020a */
[----:B------:R-:W3:Y:S04]  /*01c0*/  LDG.E.EL R13, desc[UR4][R16.64] ;  /* 0x00000004100d7981 */ /* 0x000ee8000c2e1900 */
[----:B------:R-:W3:Y:S01]  /*01d0*/  LDG.E R14, desc[UR4][R2.64] ;  /* 0x00000004020e7981 */ /* 0x000ee2000c1e1900 */
[----:B------:R-:W-:-:S03]  /*01e0*/  IMAD.WIDE R6, R9, 0x4, R6 ;  /* 0x0000000409067825 */ /* 0x000fc600078e0206 */
[----:B------:R0:W5:Y:S01]  /*01f0*/  LDG.E.EL R10, desc[UR4][R10.64] ;  /* 0x000000040a0a7981 */ /* 0x000162000c2e1900 */
[----:B--2---:R-:W-:-:S03]  /*0200*/  IMAD.WIDE R4, R9, 0x4, R4 ;  /* 0x0000000409047825 */ /* 0x004fc600078e0204 */
[----:B------:R-:W2:Y:S04]  /*0210*/  LDG.E.EL R6, desc[UR4][R6.64] ;  /* 0x0000000406067981 */ /* 0x000ea8000c2e1900 */
[----:B------:R1:W2:Y:S01]  /*0220*/  LDG.E.EL R9, desc[UR4][R4.64] ;  /* 0x0000000404097981 */ /* 0x0002a2000c2e1900 */
[----:B0-----:R-:W-:Y:S01]  /*0230*/  HFMA2.MMA R11, -RZ, RZ, 1.625, 0 ;  /* 0x3e800000ff0b7435 */ /* 0x001fe200000001ff */
[----:B-1----:R-:W0:Y:S02]  /*0240*/  LDC.64 R4, c[0x0][0x250] ;  /* 0x00009400ff047b82 */ /* 0x002e240000000a00 */
[----:B0-----:R-:W-:-:S04]  /*0250*/  IMAD.WIDE R4, R0, 0x4, R4 ;  /* 0x0000000400047825 */ /* 0x001fc800078e0204 */
[----:B------:R-:W-:-:S04]  /*0260*/  FADD R8, R8, 9.9999997473787516356e-06 ;  /* 0x3727c5ac08087421 */ /* 0x000fc80000000000 */
[----:B------:R-:W0:Y:S02]  /*0270*/  MUFU.SQRT R18, R8 ;  /* 0x0000000800127308 */ /* 0x000e240000002000 */
[C---:B0-----:R-:W-:Y:S02]  /*0280*/  FSETP.GT.AND P0, PT, R18.reuse, 8.50705917302346158658e+37, PT ;  /* 0x7e8000001200780b */ /* 0x041fe40003f04000 */
[----:B------:R-:W-:-:S11]  /*0290*/  FSETP.GEU.AND P1, PT, R18, 1.175494350822287508e-38, PT ;  /* 0x008000001200780b */ /* 0x000fd60003f2e000 */
[----:B------:R-:W-:-:S04]  /*02a0*/  @P0 FMUL R18, R18, 0.25 ;  /* 0x3e80000012120820 */ /* 0x000fc80000400000 */
[----:B------:R-:W-:-:S06]  /*02b0*/  @!P1 FMUL R18, R18, 16777216 ;  /* 0x4b80000012129820 */ /* 0x000fcc0000400000 */
[----:B------:R-:W0:Y:S01]  /*02c0*/  MUFU.RCP R18, R18 ;  /* 0x0000001200127308 */ /* 0x000e220000001000 */
[----:B------:R-:W-:Y:S01]  /*02d0*/  FSEL R7, R11, 1, P0 ;  /* 0x3f8000000b077808 */ /* 0x000fe20000000000 */
[----:B----4-:R-:W-:Y:S01]  /*02e0*/  FADD R12, R12, R15 ;  /* 0x0000000f0c0c7221 */ /* 0x010fe20000000000 */
[----:B---3--:R-:W-:-:S03]  /*02f0*/  FADD R13, R14, R13 ;  /* 0x0000000d0e0d7221 */ /* 0x008fc60000000000 */
[----:B------:R-:W-:Y:S01]  /*0300*/  @!P1 FMUL R7, R7, 16777216 ;  /* 0x4b80000007079820 */ /* 0x000fe20000400000 */
[----:B------:R-:W-:-:S04]  /*0310*/  FADD R13, R13, R12 ;  /* 0x0000000c0d0d7221 */ /* 0x000fc80000000000 */
[----:B-----5:R-:W-:Y:S01]  /*0320*/  FADD R10, -R10, R13 ;  /* 0x0000000d0a0a7221 */ /* 0x020fe20000000100 */
[----:B0-----:R-:W-:-:S04]  /*0330*/  FMUL R7, R18, R7 ;  /* 0x0000000712077220 */ /* 0x001fc80000400000 */
[----:B------:R-:W-:-:S04]  /*0340*/  FMUL R7, R10, R7 ;  /* 0x000000070a077220 */ /* 0x000fc80000400000 */
[----:B--2---:R-:W-:-:S05]  /*0350*/  FFMA R6, R6, R7, R9 ;  /* 0x0000000706067223 */ /* 0x004fca0000000009 */
[----:B------:R-:W-:-:S04]  /*0360*/  FSETP.GEU.AND P0, PT, R6, RZ, PT ;  /* 0x000000ff0600720b */ /* 0x000fc80003f0e000 */
[----:B------:R-:W-:Y:S01]  /*0370*/  FSEL R7, R6, RZ, P0 ;  /* 0x000000ff06077208 */ /* 0x000fe20000000000 */
[----:B------:R-:W-:Y:S04]  /*0380*/  STG.E desc[UR4][R2.64], R13 ;  /* 0x0000000d02007986 */ /* 0x000fe8000c101904 */
[----:B------:R-:W-:Y:S01]  /*0390*/  STG.E desc[UR4][R4.64], R7 ;  /* 0x0000000704007986 */ /* 0x000fe2000c101904 */
[----:B------:R-:W-:Y:S05]  /*03a0*/  EXIT ;  /* 0x000000000000794d */ /* 0x000fea0003800000 */
.L_x_0:
[----:B------:R-:W-:-:S00]  /*03b0*/  BRA `(.L_x_0) ;  /* 0xfffffffc00fc7947 */ /* 0x000fc0000383ffff */
[----:B------:R-:W-:-:S00]  /*03c0*/  NOP ;  /* 0x0000000000007918 */ /* 0x000fc00000000000 */
        /* <DEDUP_REMOVED lines=11> */
.L_x_1:


//--------------------- .nv.global.init           --------------------------
	.section	.nv.global.init,"aw",@progbits
.nv.global.init:
	.type		_$_str,@object
	.size		_$_str,(_$_str_$_2 - _$_str)
_$_str:
        /*0000*/ 	.byte	0x5f, 0x5f, 0x43, 0x55, 0x44, 0x41, 0x5f, 0x46, 0x54, 0x5a, 0x00
	.type		_$_str_$_2,@object
	.size		_$_str_$_2,(.L_1 - _$_str_$_2)
_$_str_$_2:
        /*000b*/ 	.byte	0x5f, 0x5f, 0x43, 0x55, 0x44, 0x41, 0x5f, 0x50, 0x52, 0x45, 0x43, 0x5f, 0x53, 0x51, 0x52, 0x54
        /*001b*/ 	.byte	0x00
.L_1:


//--------------------- .nv.constant0.triton_poi_fused__native_batch_norm_legit_no_training_add_convolution_relu_11 --------------------------
	.section	.nv.constant0.triton_poi_fused__native_batch_norm_legit_no_training_add_convolution_relu_11,"a",@progbits
	.sectionflags	@""
	.align	4
.nv.constant0.triton_poi_fused__native_batch_norm_legit_no_training_add_convolution_relu_11:
	.zero		604
